//
// Generated by NVIDIA NVVM Compiler
//
// Compiler Build ID: CL-36424714
// Cuda compilation tools, release 13.0, V13.0.88
// Based on NVVM 20.0.0
//

.version 9.0
.target sm_100
.address_size 64

	// .globl	collapse
// _ZZ9propagateE11propagating has been demoted
.extern .shared .align 16 .b8 flags[];

.visible .entry collapse(
	.param .u64 .ptr .align 1 collapse_param_0,
	.param .u64 .ptr .align 1 collapse_param_1,
	.param .u64 .ptr .align 1 collapse_param_2,
	.param .u32 collapse_param_3,
	.param .u32 collapse_param_4,
	.param .u32 collapse_param_5,
	.param .u64 .ptr .align 1 collapse_param_6
)
{
	.reg .pred 	%p<31>;
	.reg .b32 	%r<117>;
	.reg .b64 	%rd<29>;
	// demoted variable
	.shared .align 4 .u32 _ZZ9propagateE11propagating;
	ld.param.u64 	%rd10, [collapse_param_0];
	ld.param.u64 	%rd11, [collapse_param_1];
	ld.param.u64 	%rd12, [collapse_param_2];
	ld.param.u32 	%r53, [collapse_param_4];
	ld.param.u32 	%r54, [collapse_param_5];
	ld.param.u64 	%rd13, [collapse_param_6];
	cvta.to.global.u64 	%rd1, %rd12;
	cvta.to.global.u64 	%rd2, %rd13;
	mov.u32 	%r55, %tid.x;
	mov.u32 	%r56, %ntid.x;
	mov.u32 	%r57, %ctaid.x;
	mad.lo.s32 	%r1, %r56, %r57, %r55;
	div.u32 	%r3, %r1, %r53;
	mul.lo.s32 	%r58, %r3, %r53;
	sub.s32 	%r2, %r1, %r58;
	setp.ge.s32 	%p2, %r2, %r53;
	setp.ge.s32 	%p3, %r3, %r54;
	or.pred  	%p4, %p2, %p3;
	@%p4 bra 	$L__BB0_35;
	cvta.to.global.u64 	%rd27, %rd11;
	cvta.to.global.u64 	%rd28, %rd10;
	add.s32 	%r4, %r58, %r2;
	shl.b32 	%r60, %r4, 2;
	mov.u32 	%r61, flags;
	add.s32 	%r62, %r61, %r60;
	ld.shared.u32 	%r63, [%r62];
	and.b32  	%r64, %r63, -2;
	st.shared.u32 	[%r62], %r64;
	bar.sync 	0;
	add.s32 	%r5, %r53, -1;
	sub.s32 	%r65, %r58, %r53;
	add.s32 	%r6, %r65, %r2;
	add.s32 	%r7, %r54, -1;
	setp.eq.s32 	%p5, %r2, 0;
	setp.gt.u32 	%p6, %r53, %r1;
	and.pred  	%p1, %p6, %p5;
	mul.wide.s32 	%rd14, %r4, 4;
	not.pred 	%p29, %p1;
$L__BB0_2:
	setp.lt.s32 	%p7, %r2, 1;
	mov.b32 	%r66, 0;
	st.shared.u32 	[_ZZ9propagateE11propagating], %r66;
	bar.sync 	0;
	ld.global.u32 	%r67, [%rd2];
	and.b32  	%r68, %r67, 1;
	setp.eq.b32 	%p8, %r68, 1;
	selp.b64 	%rd7, %rd27, %rd28, %p8;
	selp.b64 	%rd28, %rd28, %rd27, %p8;
	add.s64 	%rd9, %rd28, %rd14;
	ld.global.u32 	%r8, [%rd9];
	mov.u32 	%r104, %r8;
	@%p7 bra 	$L__BB0_9;
	ld.global.u32 	%r94, [%rd9+-4];
	setp.eq.s32 	%p9, %r94, 0;
	mov.b32 	%r96, 0;
	@%p9 bra 	$L__BB0_8;
	mov.b32 	%r93, 0;
	mov.u32 	%r96, %r93;
$L__BB0_5:
	and.b32  	%r71, %r94, 1;
	setp.eq.b32 	%p10, %r71, 1;
	not.pred 	%p11, %p10;
	@%p11 bra 	$L__BB0_7;
	shl.b32 	%r72, %r93, 2;
	mul.wide.u32 	%rd15, %r72, 4;
	add.s64 	%rd16, %rd1, %rd15;
	ld.global.u32 	%r73, [%rd16+12];
	or.b32  	%r96, %r73, %r96;
$L__BB0_7:
	shr.s32 	%r15, %r94, 1;
	add.s32 	%r93, %r93, 1;
	setp.gt.u32 	%p12, %r94, 1;
	mov.u32 	%r94, %r15;
	@%p12 bra 	$L__BB0_5;
$L__BB0_8:
	and.b32  	%r104, %r8, %r96;
	st.global.u32 	[%rd9], %r104;
$L__BB0_9:
	setp.ge.s32 	%p13, %r2, %r5;
	@%p13 bra 	$L__BB0_16;
	ld.global.u32 	%r100, [%rd9+4];
	setp.eq.s32 	%p14, %r100, 0;
	mov.b32 	%r102, 0;
	@%p14 bra 	$L__BB0_15;
	mov.b32 	%r99, 0;
	mov.u32 	%r102, %r99;
$L__BB0_12:
	and.b32  	%r76, %r100, 1;
	setp.eq.b32 	%p15, %r76, 1;
	not.pred 	%p16, %p15;
	@%p16 bra 	$L__BB0_14;
	shl.b32 	%r77, %r99, 2;
	mul.wide.u32 	%rd17, %r77, 4;
	add.s64 	%rd18, %rd1, %rd17;
	ld.global.u32 	%r78, [%rd18+8];
	or.b32  	%r102, %r78, %r102;
$L__BB0_14:
	shr.s32 	%r26, %r100, 1;
	add.s32 	%r99, %r99, 1;
	setp.gt.u32 	%p17, %r100, 1;
	mov.u32 	%r100, %r26;
	@%p17 bra 	$L__BB0_12;
$L__BB0_15:
	and.b32  	%r104, %r104, %r102;
	st.global.u32 	[%rd9], %r104;
$L__BB0_16:
	setp.lt.s32 	%p18, %r3, 1;
	@%p18 bra 	$L__BB0_23;
	mul.wide.s32 	%rd19, %r6, 4;
	add.s64 	%rd20, %rd28, %rd19;
	ld.global.u32 	%r106, [%rd20];
	setp.eq.s32 	%p19, %r106, 0;
	mov.b32 	%r108, 0;
	@%p19 bra 	$L__BB0_22;
	mov.b32 	%r105, 0;
	mov.u32 	%r108, %r105;
$L__BB0_19:
	and.b32  	%r81, %r106, 1;
	setp.eq.b32 	%p20, %r81, 1;
	not.pred 	%p21, %p20;
	@%p21 bra 	$L__BB0_21;
	shl.b32 	%r82, %r105, 2;
	mul.wide.u32 	%rd21, %r82, 4;
	add.s64 	%rd22, %rd1, %rd21;
	ld.global.u32 	%r83, [%rd22+4];
	or.b32  	%r108, %r83, %r108;
$L__BB0_21:
	shr.s32 	%r37, %r106, 1;
	add.s32 	%r105, %r105, 1;
	setp.gt.u32 	%p22, %r106, 1;
	mov.u32 	%r106, %r37;
	@%p22 bra 	$L__BB0_19;
$L__BB0_22:
	and.b32  	%r104, %r104, %r108;
	st.global.u32 	[%rd9], %r104;
$L__BB0_23:
	setp.ge.s32 	%p23, %r3, %r7;
	@%p23 bra 	$L__BB0_30;
	mul.wide.s32 	%rd23, %r53, 4;
	add.s64 	%rd24, %rd9, %rd23;
	ld.global.u32 	%r112, [%rd24];
	setp.eq.s32 	%p24, %r112, 0;
	mov.b32 	%r114, 0;
	@%p24 bra 	$L__BB0_29;
	mov.b32 	%r111, 0;
	mov.u32 	%r114, %r111;
$L__BB0_26:
	and.b32  	%r86, %r112, 1;
	setp.eq.b32 	%p25, %r86, 1;
	not.pred 	%p26, %p25;
	@%p26 bra 	$L__BB0_28;
	shl.b32 	%r87, %r111, 2;
	mul.wide.u32 	%rd25, %r87, 4;
	add.s64 	%rd26, %rd1, %rd25;
	ld.global.u32 	%r88, [%rd26];
	or.b32  	%r114, %r88, %r114;
$L__BB0_28:
	shr.s32 	%r48, %r112, 1;
	add.s32 	%r111, %r111, 1;
	setp.gt.u32 	%p27, %r112, 1;
	mov.u32 	%r112, %r48;
	@%p27 bra 	$L__BB0_26;
$L__BB0_29:
	and.b32  	%r104, %r104, %r114;
	st.global.u32 	[%rd9], %r104;
$L__BB0_30:
	setp.eq.s32 	%p28, %r8, %r104;
	@%p28 bra 	$L__BB0_32;
	mov.b32 	%r89, 1;
	st.shared.u32 	[_ZZ9propagateE11propagating], %r89;
$L__BB0_32:
	bar.sync 	0;
	@%p29 bra 	$L__BB0_34;
	ld.global.u32 	%r90, [%rd2];
	add.s32 	%r91, %r90, 1;
	st.global.u32 	[%rd2], %r91;
$L__BB0_34:
	bar.sync 	0;
	ld.shared.u32 	%r92, [_ZZ9propagateE11propagating];
	setp.ne.s32 	%p30, %r92, 0;
	mov.u64 	%rd27, %rd7;
	@%p30 bra 	$L__BB0_2;
$L__BB0_35:
	ret;

}


// ===== COMPILED SASS (sm_100) =====

	.target	sm_100

	.elftype	@"ET_EXEC"


//--------------------- .note.nv.tkinfo           --------------------------
	.section	.note.nv.tkinfo,"",@"SHT_NOTE"
	.sectionflags	@"SHF_NOTE_NV_TKINFO"
	.tkinfo
        /*0018*/ 	.word	0x00000002
        /*0030*/ 	.string	""
        /*0030*/ 	.string	"ptxas"
        /*0030*/ 	.string	"Cuda compilation tools, release 13.0, V13.0.88"
        /*0030*/ 	.string	"Build cuda_13.0.r13.0/compiler.36424714_0"
        /*0030*/ 	.string	"-arch sm_100 -m 64 "



//--------------------- .note.nv.cuinfo           --------------------------
	.section	.note.nv.cuinfo,"",@"SHT_NOTE"
	.sectionflags	@"SHF_NOTE_NV_CUINFO"
        /*0018*/ 	.short	0x0002
        /*001a*/ 	.short	0x0064
        /*001c*/ 	.short	0x0082
	.zero		2


//--------------------- .nv.info                  --------------------------
	.section	.nv.info,"",@"SHT_CUDA_INFO"
	.align	4


	//----- nvinfo : EIATTR_REGCOUNT
	.align		4
        /*0000*/ 	.byte	0x04, 0x2f
        /*0002*/ 	.short	(.L_1 - .L_0)
	.align		4
.L_0:
        /*0004*/ 	.word	index@(collapse)
        /*0008*/ 	.word	0x00000016


	//----- nvinfo : EIATTR_FRAME_SIZE
	.align		4
.L_1:
        /*000c*/ 	.byte	0x04, 0x11
        /*000e*/ 	.short	(.L_3 - .L_2)
	.align		4
.L_2:
        /*0010*/ 	.word	index@(collapse)
        /*0014*/ 	.word	0x00000000


	//----- nvinfo : EIATTR_MIN_STACK_SIZE
	.align		4
.L_3:
        /*0018*/ 	.byte	0x04, 0x12
        /*001a*/ 	.short	(.L_5 - .L_4)
	.align		4
.L_4:
        /*001c*/ 	.word	index@(collapse)
        /*0020*/ 	.word	0x00000000
.L_5:


//--------------------- .nv.compat                --------------------------
	.section	.nv.compat,"",@"SHT_CUDA_COMPAT_INFO"
	.align	4
        /*0000*/ 	.byte	0x02, 0x09, 0x00, 0x00, 0x02, 0x02, 0x01, 0x00, 0x02, 0x05, 0x05, 0x00, 0x03, 0x07, 0x01, 0x01
        /*0010*/ 	.byte	0x02, 0x03, 0x00, 0x00, 0x02, 0x06, 0x01, 0x00, 0x04, 0x0b, 0x08, 0x00, 0x09, 0x00, 0x00, 0x00
        /*0020*/ 	.byte	0x00, 0x00, 0x00, 0x00


//--------------------- .nv.info.collapse         --------------------------
	.section	.nv.info.collapse,"",@"SHT_CUDA_INFO"
	.sectionflags	@""
	.align	4


	//----- nvinfo : EIATTR_CUDA_API_VERSION
	.align		4
        /*0000*/ 	.byte	0x04, 0x37
        /*0002*/ 	.short	(.L_7 - .L_6)
.L_6:
        /*0004*/ 	.word	0x00000082


	//----- nvinfo : EIATTR_KPARAM_INFO
	.align		4
.L_7:
        /*0008*/ 	.byte	0x04, 0x17
        /*000a*/ 	.short	(.L_9 - .L_8)
.L_8:
        /*000c*/ 	.word	0x00000000
        /*0010*/ 	.short	0x0006
        /*0012*/ 	.short	0x0028
        /*0014*/ 	.byte	0x00, 0xf5, 0x21, 0x00


	//----- nvinfo : EIATTR_KPARAM_INFO
	.align		4
.L_9:
        /*0018*/ 	.byte	0x04, 0x17
        /*001a*/ 	.short	(.L_11 - .L_10)
.L_10:
        /*001c*/ 	.word	0x00000000
        /*0020*/ 	.short	0x0005
        /*0022*/ 	.short	0x0020
        /*0024*/ 	.byte	0x00, 0xf0, 0x11, 0x00


	//----- nvinfo : EIATTR_KPARAM_INFO
	.align		4
.L_11:
        /*0028*/ 	.byte	0x04, 0x17
        /*002a*/ 	.short	(.L_13 - .L_12)
.L_12:
        /*002c*/ 	.word	0x00000000
        /*0030*/ 	.short	0x0004
        /*0032*/ 	.short	0x001c
        /*0034*/ 	.byte	0x00, 0xf0, 0x11, 0x00


	//----- nvinfo : EIATTR_KPARAM_INFO
	.align		4
.L_13:
        /*0038*/ 	.byte	0x04, 0x17
        /*003a*/ 	.short	(.L_15 - .L_14)
.L_14:
        /*003c*/ 	.word	0x00000000
        /*0040*/ 	.short	0x0003
        /*0042*/ 	.short	0x0018
        /*0044*/ 	.byte	0x00, 0xf0, 0x11, 0x00


	//----- nvinfo : EIATTR_KPARAM_INFO
	.align		4
.L_15:
        /*0048*/ 	.byte	0x04, 0x17
        /*004a*/ 	.short	(.L_17 - .L_16)
.L_16:
        /*004c*/ 	.word	0x00000000
        /*0050*/ 	.short	0x0002
        /*0052*/ 	.short	0x0010
        /*0054*/ 	.byte	0x00, 0xf5, 0x21, 0x00


	//----- nvinfo : EIATTR_KPARAM_INFO
	.align		4
.L_17:
        /*0058*/ 	.byte	0x04, 0x17
        /*005a*/ 	.short	(.L_19 - .L_18)
.L_18:
        /*005c*/ 	.word	0x00000000
        /*0060*/ 	.short	0x0001
        /*0062*/ 	.short	0x0008
        /*0064*/ 	.byte	0x00, 0xf5, 0x21, 0x00


	//----- nvinfo : EIATTR_KPARAM_INFO
	.align		4
.L_19:
        /*0068*/ 	.byte	0x04, 0x17
        /*006a*/ 	.short	(.L_21 - .L_20)
.L_20:
        /*006c*/ 	.word	0x00000000
        /*0070*/ 	.short	0x0000
        /*0072*/ 	.short	0x0000
        /*0074*/ 	.byte	0x00, 0xf5, 0x21, 0x00


	//----- nvinfo : EIATTR_SPARSE_MMA_MASK
	.align		4
.L_21:
        /*0078*/ 	.byte	0x03, 0x50
        /*007a*/ 	.short	0x0000


	//----- nvinfo : EIATTR_MAXREG_COUNT
	.align		4
        /*007c*/ 	.byte	0x03, 0x1b
        /*007e*/ 	.short	0x00ff


	//----- nvinfo : EIATTR_NUM_BARRIERS
	.align		4
        /*0080*/ 	.byte	0x02, 0x4c
        /*0082*/ 	.byte	0x01
	.zero		1


	//----- nvinfo : EIATTR_MERCURY_ISA_VERSION
	.align		4
        /*0084*/ 	.byte	0x03, 0x5f
        /*0086*/ 	.short	0x0101


	//----- nvinfo : EIATTR_VRC_CTA_INIT_COUNT
	.align		4
        /*0088*/ 	.byte	0x02, 0x4a
	.zero		1
	.zero		1


	//----- nvinfo : EIATTR_EXIT_INSTR_OFFSETS
	.align		4
        /*008c*/ 	.byte	0x04, 0x1c
        /*008e*/ 	.short	(.L_23 - .L_22)


	//   ....[0]....
.L_22:
        /*0090*/ 	.word	0x000001d0


	//   ....[1]....
        /*0094*/ 	.word	0x00000c40


	//----- nvinfo : EIATTR_CRS_STACK_SIZE
	.align		4
.L_23:
        /*0098*/ 	.byte	0x04, 0x1e
        /*009a*/ 	.short	(.L_25 - .L_24)
.L_24:
        /*009c*/ 	.word	0x00000000


	//----- nvinfo : EIATTR_CBANK_PARAM_SIZE
	.align		4
.L_25:
        /*00a0*/ 	.byte	0x03, 0x19
        /*00a2*/ 	.short	0x0030


	//----- nvinfo : EIATTR_PARAM_CBANK
	.align		4
        /*00a4*/ 	.byte	0x04, 0x0a
        /*00a6*/ 	.short	(.L_27 - .L_26)
	.align		4
.L_26:
        /*00a8*/ 	.word	index@(.nv.constant0.collapse)
        /*00ac*/ 	.short	0x0380
        /*00ae*/ 	.short	0x0030


	//----- nvinfo : EIATTR_SW_WAR
	.align		4
.L_27:
        /*00b0*/ 	.byte	0x04, 0x36
        /*00b2*/ 	.short	(.L_29 - .L_28)
.L_28:
        /*00b4*/ 	.word	0x00000008
.L_29:


//--------------------- .nv.callgraph             --------------------------
	.section	.nv.callgraph,"",@"SHT_CUDA_CALLGRAPH"
	.align	4
	.sectionentsize	8
	.align		4
        /*0000*/ 	.word	0x00000000
	.align		4
        /*0004*/ 	.word	0xffffffff
	.align		4
        /*0008*/ 	.word	0x00000000
	.align		4
        /*000c*/ 	.word	0xfffffffe
	.align		4
        /*0010*/ 	.word	0x00000000
	.align		4
        /*0014*/ 	.word	0xfffffffd
	.align		4
        /*0018*/ 	.word	0x00000000
	.align		4
        /*001c*/ 	.word	0xfffffffc


//--------------------- .text.collapse            --------------------------
	.section	.text.collapse,"ax",@progbits
	.align	128
        .global         collapse
        .type           collapse,@function
        .size           collapse,(.L_x_30 - collapse)
        .other          collapse,@"STO_CUDA_ENTRY STV_DEFAULT"
collapse:
.text.collapse:
[----:B------:R-:W-:Y:S08]  /*0000*/  LDC R1, c[0x0][0x37c] ;  /* 0x0000df00ff017b82 */ /* 0x000ff00000000800 */
[----:B------:R-:W0:Y:S01]  /*0010*/  LDC R8, c[0x0][0x39c] ;  /* 0x0000e700ff087b82 */ /* 0x000e220000000800 */
[----:B------:R-:W1:Y:S01]  /*0020*/  S2R R7, SR_TID.X ;  /* 0x0000000000077919 */ /* 0x000e620000002100 */
[----:B------:R-:W1:Y:S01]  /*0030*/  LDCU UR4, c[0x0][0x360] ;  /* 0x00006c00ff0477ac */ /* 0x000e620008000800 */
[----:B------:R-:W1:Y:S01]  /*0040*/  S2R R6, SR_CTAID.X ;  /* 0x0000000000067919 */ /* 0x000e620000002500 */
[----:B------:R-:W2:Y:S01]  /*0050*/  LDCU UR6, c[0x0][0x3a0] ;  /* 0x00007400ff0677ac */ /* 0x000ea20008000800 */
[----:B0-----:R-:W0:Y:S01]  /*0060*/  I2F.U32.RP R0, R8 ;  /* 0x0000000800007306 */ /* 0x001e220000209000 */
[----:B------:R-:W-:Y:S01]  /*0070*/  ISETP.NE.U32.AND P2, PT, R8, RZ, PT ;  /* 0x000000ff0800720c */ /* 0x000fe20003f45070 */
[----:B-1----:R-:W-:-:S06]  /*0080*/  IMAD R7, R6, UR4, R7 ;  /* 0x0000000406077c24 */ /* 0x002fcc000f8e0207 */
[----:B0-----:R-:W0:Y:S02]  /*0090*/  MUFU.RCP R0, R0 ;  /* 0x0000000000007308 */ /* 0x001e240000001000 */
[----:B0-----:R-:W-:-:S06]  /*00a0*/  VIADD R2, R0, 0xffffffe ;  /* 0x0ffffffe00027836 */ /* 0x001fcc0000000000 */
[----:B------:R0:W1:Y:S02]  /*00b0*/  F2I.FTZ.U32.TRUNC.NTZ R3, R2 ;  /* 0x0000000200037305 */ /* 0x000064000021f000 */
[----:B0-----:R-:W-:Y:S02]  /*00c0*/  IMAD.MOV.U32 R2, RZ, RZ, RZ ;  /* 0x000000ffff027224 */ /* 0x001fe400078e00ff */
[----:B-1----:R-:W-:-:S04]  /*00d0*/  IMAD.MOV R5, RZ, RZ, -R3 ;  /* 0x000000ffff057224 */ /* 0x002fc800078e0a03 */
[----:B------:R-:W-:-:S04]  /*00e0*/  IMAD R5, R5, R8, RZ ;  /* 0x0000000805057224 */ /* 0x000fc800078e02ff */
[----:B------:R-:W-:-:S06]  /*00f0*/  IMAD.HI.U32 R4, R3, R5, R2 ;  /* 0x0000000503047227 */ /* 0x000fcc00078e0002 */
[----:B------:R-:W-:-:S04]  /*0100*/  IMAD.HI.U32 R0, R4, R7, RZ ;  /* 0x0000000704007227 */ /* 0x000fc800078e00ff */
[----:B------:R-:W-:-:S04]  /*0110*/  IMAD.MOV R3, RZ, RZ, -R0 ;  /* 0x000000ffff037224 */ /* 0x000fc800078e0a00 */
[----:B------:R-:W-:-:S05]  /*0120*/  IMAD R3, R8, R3, R7 ;  /* 0x0000000308037224 */ /* 0x000fca00078e0207 */
[----:B------:R-:W-:-:S13]  /*0130*/  ISETP.GE.U32.AND P0, PT, R3, R8, PT ;  /* 0x000000080300720c */ /* 0x000fda0003f06070 */
[----:B------:R-:W-:Y:S02]  /*0140*/  @P0 IMAD.IADD R3, R3, 0x1, -R8 ;  /* 0x0000000103030824 */ /* 0x000fe400078e0a08 */
[----:B------:R-:W-:-:S03]  /*0150*/  @P0 VIADD R0, R0, 0x1 ;  /* 0x0000000100000836 */ /* 0x000fc60000000000 */
[----:B------:R-:W-:-:S13]  /*0160*/  ISETP.GE.U32.AND P1, PT, R3, R8, PT ;  /* 0x000000080300720c */ /* 0x000fda0003f26070 */
[----:B------:R-:W-:Y:S01]  /*0170*/  @P1 VIADD R0, R0, 0x1 ;  /* 0x0000000100001836 */ /* 0x000fe20000000000 */
[----:B------:R-:W-:-:S04]  /*0180*/  @!P2 LOP3.LUT R0, RZ, R8, RZ, 0x33, !PT ;  /* 0x00000008ff00a212 */ /* 0x000fc800078e33ff */
[----:B--2---:R-:W-:Y:S01]  /*0190*/  ISETP.GE.AND P0, PT, R0, UR6, PT ;  /* 0x0000000600007c0c */ /* 0x004fe2000bf06270 */
[----:B------:R-:W-:-:S04]  /*01a0*/  IMAD.MOV R6, RZ, RZ, -R0 ;  /* 0x000000ffff067224 */ /* 0x000fc800078e0a00 */
[----:B------:R-:W-:-:S05]  /*01b0*/  IMAD R6, R8, R6, R7 ;  /* 0x0000000608067224 */ /* 0x000fca00078e0207 */
[----:B------:R-:W-:-:S13]  /*01c0*/  ISETP.GE.OR P0, PT, R6, R8, P0 ;  /* 0x000000080600720c */ /* 0x000fda0000706670 */
[----:B------:R-:W-:Y:S05]  /*01d0*/  @P0 EXIT ;  /* 0x000000000000094d */ /* 0x000fea0003800000 */
[----:B------:R-:W0:Y:S01]  /*01e0*/  S2UR UR5, SR_CgaCtaId ;  /* 0x00000000000579c3 */ /* 0x000e220000008800 */
[----:B------:R-:W-:Y:S01]  /*01f0*/  UMOV UR4, 0x400 ;  /* 0x0000040000047882 */ /* 0x000fe20000000000 */
[----:B------:R-:W-:Y:S01]  /*0200*/  VIADD R9, R8, 0xffffffff ;  /* 0xffffffff08097836 */ /* 0x000fe20000000000 */
[----:B------:R-:W-:Y:S01]  /*0210*/  UIADD3 UR4, UPT, UPT, UR4, 0x10, URZ ;  /* 0x0000001004047890 */ /* 0x000fe2000fffe0ff */
[----:B------:R-:W-:-:S03]  /*0220*/  ISETP.NE.AND P0, PT, R6, RZ, PT ;  /* 0x000000ff0600720c */ /* 0x000fc60003f05270 */
[----:B------:R-:W-:Y:S01]  /*0230*/  ISETP.GE.AND P1, PT, R6, R9, PT ;  /* 0x000000090600720c */ /* 0x000fe20003f26270 */
[----:B------:R-:W1:Y:S01]  /*0240*/  LDC R10, c[0x0][0x38c] ;  /* 0x0000e300ff0a7b82 */ /* 0x000e620000000800 */
[-C--:B------:R-:W-:Y:S01]  /*0250*/  IMAD R9, R0, R8.reuse, -R8 ;  /* 0x0000000800097224 */ /* 0x080fe200078e0a08 */
[----:B------:R-:W-:-:S03]  /*0260*/  ISETP.LT.U32.AND P0, PT, R7, R8, !P0 ;  /* 0x000000080700720c */ /* 0x000fc60004701070 */
[----:B------:R-:W-:Y:S01]  /*0270*/  IMAD.IADD R9, R6, 0x1, R9 ;  /* 0x0000000106097824 */ /* 0x000fe200078e0209 */
[----:B0-----:R-:W-:Y:S01]  /*0280*/  ULEA UR4, UR5, UR4, 0x18 ;  /* 0x0000000405047291 */ /* 0x001fe2000f8ec0ff */
[----:B------:R-:W0:Y:S05]  /*0290*/  LDCU UR5, c[0x0][0x388] ;  /* 0x00007100ff0577ac */ /* 0x000e2a0008000800 */
[----:B------:R-:W-:Y:S01]  /*02a0*/  LEA R4, R7, UR4, 0x2 ;  /* 0x0000000407047c11 */ /* 0x000fe2000f8e10ff */
[----:B------:R-:W-:Y:S01]  /*02b0*/  UIADD3 UR4, UPT, UPT, UR6, -0x1, URZ ;  /* 0xffffffff06047890 */ /* 0x000fe2000fffe0ff */
[----:B------:R-:W2:Y:S03]  /*02c0*/  LDCU.64 UR6, c[0x0][0x358] ;  /* 0x00006b00ff0677ac */ /* 0x000ea60008000a00 */
[----:B------:R-:W3:Y:S02]  /*02d0*/  LDS R2, [R4] ;  /* 0x0000000004027984 */ /* 0x000ee40000000800 */
[----:B------:R-:W-:Y:S01]  /*02e0*/  ISETP.GE.AND P2, PT, R0, UR4, PT ;  /* 0x0000000400007c0c */ /* 0x000fe2000bf46270 */
[----:B0-----:R-:W-:Y:S01]  /*02f0*/  IMAD.U32 R8, RZ, RZ, UR5 ;  /* 0x00000005ff087e24 */ /* 0x001fe2000f8e00ff */
[----:B---3--:R-:W-:-:S02]  /*0300*/  LOP3.LUT R5, R2, 0xfffffffe, RZ, 0xc0, !PT ;  /* 0xfffffffe02057812 */ /* 0x008fc400078ec0ff */
[----:B------:R-:W0:Y:S03]  /*0310*/  LDC.64 R2, c[0x0][0x380] ;  /* 0x0000e000ff027b82 */ /* 0x000e260000000a00 */
[----:B------:R3:W-:Y:S05]  /*0320*/  STS [R4], R5 ;  /* 0x0000000504007388 */ /* 0x0007ea0000000800 */
[----:B-12---:R-:W-:Y:S06]  /*0330*/  BAR.SYNC.DEFER_BLOCKING 0x0 ;  /* 0x0000000000007b1d */ /* 0x006fec0000010000 */
.L_x_28:
[----:B-1----:R-:W1:Y:S01]  /*0340*/  S2UR UR5, SR_CgaCtaId ;  /* 0x00000000000579c3 */ /* 0x002e620000008800 */
[----:B------:R-:W-:-:S07]  /*0350*/  UMOV UR4, 0x400 ;  /* 0x0000040000047882 */ /* 0x000fce0000000000 */
[----:B------:R-:W2:Y:S01]  /*0360*/  LDC.64 R12, c[0x0][0x3a8] ;  /* 0x0000ea00ff0c7b82 */ /* 0x000ea20000000a00 */
[----:B-1----:R-:W-:-:S09]  /*0370*/  ULEA UR4, UR5, UR4, 0x18 ;  /* 0x0000000405047291 */ /* 0x002fd2000f8ec0ff */
[----:B------:R-:W-:Y:S01]  /*0380*/  STS [UR4], RZ ;  /* 0x000000ffff007988 */ /* 0x000fe20008000804 */
[----:B------:R-:W-:Y:S06]  /*0390*/  BAR.SYNC.DEFER_BLOCKING 0x0 ;  /* 0x0000000000007b1d */ /* 0x000fec0000010000 */
[----:B--2---:R-:W3:Y:S02]  /*03a0*/  LDG.E R12, desc[UR6][R12.64] ;  /* 0x000000060c0c7981 */ /* 0x004ee4000c1e1900 */
[----:B---3--:R-:W-:-:S04]  /*03b0*/  LOP3.LUT R4, R12, 0x1, RZ, 0xc0, !PT ;  /* 0x000000010c047812 */ /* 0x008fc800078ec0ff */
[----:B------:R-:W-:-:S04]  /*03c0*/  ISETP.NE.U32.AND P3, PT, R4, 0x1, PT ;  /* 0x000000010400780c */ /* 0x000fc80003f65070 */
[----:B0-----:R-:W-:Y:S02]  /*03d0*/  SEL R4, R2, R8, !P3 ;  /* 0x0000000802047207 */ /* 0x001fe40005800000 */
[----:B------:R-:W-:Y:S02]  /*03e0*/  SEL R5, R3, R10, !P3 ;  /* 0x0000000a03057207 */ /* 0x000fe40005800000 */
[----:B------:R-:W-:Y:S01]  /*03f0*/  SEL R8, R8, R2, !P3 ;  /* 0x0000000208087207 */ /* 0x000fe20005800000 */
[----:B------:R-:W-:Y:S01]  /*0400*/  IMAD.MOV.U32 R2, RZ, RZ, R4 ;  /* 0x000000ffff027224 */ /* 0x000fe200078e0004 */
[----:B------:R-:W-:Y:S01]  /*0410*/  SEL R10, R10, R3, !P3 ;  /* 0x000000030a0a7207 */ /* 0x000fe20005800000 */
[----:B------:R-:W-:Y:S02]  /*0420*/  IMAD.MOV.U32 R3, RZ, RZ, R5 ;  /* 0x000000ffff037224 */ /* 0x000fe400078e0005 */
[----:B------:R-:W-:-:S05]  /*0430*/  IMAD.WIDE R4, R7, 0x4, R2 ;  /* 0x0000000407047825 */ /* 0x000fca00078e0202 */
[----:B------:R-:W2:Y:S01]  /*0440*/  LDG.E R11, desc[UR6][R4.64] ;  /* 0x00000006040b7981 */ /* 0x000ea2000c1e1900 */
[----:B------:R-:W-:Y:S01]  /*0450*/  ISETP.GE.AND P3, PT, R6, 0x1, PT ;  /* 0x000000010600780c */ /* 0x000fe20003f66270 */
[----:B------:R-:W-:Y:S01]  /*0460*/  BSSY.RECONVERGENT B0, `(.L_x_0) ;  /* 0x000001c000007945 */ /* 0x000fe20003800200 */
[----:B--2---:R-:W-:-:S11]  /*0470*/  IMAD.MOV.U32 R13, RZ, RZ, R11 ;  /* 0x000000ffff0d7224 */ /* 0x004fd600078e000b */
[----:B------:R-:W-:Y:S05]  /*0480*/  @!P3 BRA `(.L_x_1) ;  /* 0x000000000064b947 */ /* 0x000fea0003800000 */
[----:B------:R-:W2:Y:S01]  /*0490*/  LDG.E R14, desc[UR6][R4.64+-0x4] ;  /* 0xfffffc06040e7981 */ /* 0x000ea2000c1e1900 */
[----:B------:R-:W-:Y:S01]  /*04a0*/  BSSY.RECONVERGENT B1, `(.L_x_2) ;  /* 0x0000015000017945 */ /* 0x000fe20003800200 */
[----:B------:R-:W-:Y:S01]  /*04b0*/  IMAD.MOV.U32 R16, RZ, RZ, RZ ;  /* 0x000000ffff107224 */ /* 0x000fe200078e00ff */
[----:B--2---:R-:W-:-:S13]  /*04c0*/  ISETP.NE.AND P3, PT, R14, RZ, PT ;  /* 0x000000ff0e00720c */ /* 0x004fda0003f65270 */
[----:B------:R-:W-:Y:S05]  /*04d0*/  @!P3 BRA `(.L_x_3) ;  /* 0x000000000044b947 */ /* 0x000fea0003800000 */
[----:B------:R-:W0:Y:S01]  /*04e0*/  LDC.64 R12, c[0x0][0x390] ;  /* 0x0000e400ff0c7b82 */ /* 0x000e220000000a00 */
[----:B------:R-:W-:Y:S02]  /*04f0*/  IMAD.MOV.U32 R18, RZ, RZ, RZ ;  /* 0x000000ffff127224 */ /* 0x000fe400078e00ff */
[----:B------:R-:W-:-:S07]  /*0500*/  IMAD.MOV.U32 R16, RZ, RZ, RZ ;  /* 0x000000ffff107224 */ /* 0x000fce00078e00ff */
.L_x_6:
[C---:B------:R-:W-:Y:S01]  /*0510*/  LOP3.LUT R15, R14.reuse, 0x1, RZ, 0xc0, !PT ;  /* 0x000000010e0f7812 */ /* 0x040fe200078ec0ff */
[----:B------:R-:W-:Y:S01]  /*0520*/  BSSY.RECONVERGENT B2, `(.L_x_4) ;  /* 0x0000009000027945 */ /* 0x000fe20003800200 */
[----:B------:R-:W-:Y:S02]  /*0530*/  ISETP.GT.U32.AND P4, PT, R14, 0x1, PT ;  /* 0x000000010e00780c */ /* 0x000fe40003f84070 */
[----:B------:R-:W-:Y:S02]  /*0540*/  ISETP.NE.U32.AND P3, PT, R15, 0x1, PT ;  /* 0x000000010f00780c */ /* 0x000fe40003f65070 */
[----:B------:R-:W-:-:S11]  /*0550*/  SHF.R.S32.HI R17, RZ, 0x1, R14 ;  /* 0x00000001ff117819 */ /* 0x000fd6000001140e */
[----:B------:R-:W-:Y:S05]  /*0560*/  @P3 BRA `(.L_x_5) ;  /* 0x0000000000103947 */ /* 0x000fea0003800000 */
[----:B------:R-:W-:-:S04]  /*0570*/  IMAD.SHL.U32 R15, R18, 0x4, RZ ;  /* 0x00000004120f7824 */ /* 0x000fc800078e00ff */
[----:B0-----:R-:W-:-:S06]  /*0580*/  IMAD.WIDE.U32 R14, R15, 0x4, R12 ;  /* 0x000000040f0e7825 */ /* 0x001fcc00078e000c */
[----:B------:R-:W2:Y:S02]  /*0590*/  LDG.E R15, desc[UR6][R14.64+0xc] ;  /* 0x00000c060e0f7981 */ /* 0x000ea4000c1e1900 */
[----:B--2---:R-:W-:-:S07]  /*05a0*/  LOP3.LUT R16, R15, R16, RZ, 0xfc, !PT ;  /* 0x000000100f107212 */ /* 0x004fce00078efcff */
.L_x_5:
[----:B------:R-:W-:Y:S05]  /*05b0*/  BSYNC.RECONVERGENT B2 ;  /* 0x0000000000027941 */ /* 0x000fea0003800200 */
.L_x_4:
[----:B------:R-:W-:Y:S02]  /*05c0*/  IMAD.MOV.U32 R14, RZ, RZ, R17 ;  /* 0x000000ffff0e7224 */ /* 0x000fe400078e0011 */
[----:B------:R-:W-:Y:S01]  /*05d0*/  VIADD R18, R18, 0x1 ;  /* 0x0000000112127836 */ /* 0x000fe20000000000 */
[----:B------:R-:W-:Y:S06]  /*05e0*/  @P4 BRA `(.L_x_6) ;  /* 0xfffffffc00c84947 */ /* 0x000fec000383ffff */
.L_x_3:
[----:B------:R-:W-:Y:S05]  /*05f0*/  BSYNC.RECONVERGENT B1 ;  /* 0x0000000000017941 */ /* 0x000fea0003800200 */
.L_x_2:
[----:B0-----:R-:W-:-:S05]  /*0600*/  LOP3.LUT R13, R11, R16, RZ, 0xc0, !PT ;  /* 0x000000100b0d7212 */ /* 0x001fca00078ec0ff */
[----:B------:R0:W-:Y:S02]  /*0610*/  STG.E desc[UR6][R4.64], R13 ;  /* 0x0000000d04007986 */ /* 0x0001e4000c101906 */
.L_x_1:
[----:B------:R-:W-:Y:S05]  /*0620*/  BSYNC.RECONVERGENT B0 ;  /* 0x0000000000007941 */ /* 0x000fea0003800200 */
.L_x_0:
[----:B------:R-:W-:Y:S04]  /*0630*/  BSSY.RECONVERGENT B0, `(.L_x_7) ;  /* 0x0000019000007945 */ /* 0x000fe80003800200 */
[----:B------:R-:W-:Y:S05]  /*0640*/  @P1 BRA `(.L_x_8) ;  /* 0x00000000005c1947 */ /* 0x000fea0003800000 */
[----:B------:R-:W2:Y:S01]  /*0650*/  LDG.E R12, desc[UR6][R4.64+0x4] ;  /* 0x00000406040c7981 */ /* 0x000ea2000c1e1900 */
[----:B------:R-:W-:Y:S01]  /*0660*/  BSSY.RECONVERGENT B1, `(.L_x_9) ;  /* 0x0000013000017945 */ /* 0x000fe20003800200 */
[----:B------:R-:W-:Y:S01]  /*0670*/  IMAD.MOV.U32 R18, RZ, RZ, RZ ;  /* 0x000000ffff127224 */ /* 0x000fe200078e00ff */
[----:B--2---:R-:W-:-:S13]  /*0680*/  ISETP.NE.AND P3, PT, R12, RZ, PT ;  /* 0x000000ff0c00720c */ /* 0x004fda0003f65270 */
[----:B------:R-:W-:Y:S05]  /*0690*/  @!P3 BRA `(.L_x_10) ;  /* 0x00000000003cb947 */ /* 0x000fea0003800000 */
[----:B------:R-:W1:Y:S01]  /*06a0*/  LDC.64 R14, c[0x0][0x390] ;  /* 0x0000e400ff0e7b82 */ /* 0x000e620000000a00 */
[----:B------:R-:W-:-:S07]  /*06b0*/  CS2R R18, SRZ ;  /* 0x0000000000127805 */ /* 0x000fce000001ff00 */
.L_x_13:
[C---:B------:R-:W-:Y:S01]  /*06c0*/  LOP3.LUT R16, R12.reuse, 0x1, RZ, 0xc0, !PT ;  /* 0x000000010c107812 */ /* 0x040fe200078ec0ff */
[----:B------:R-:W-:Y:S01]  /*06d0*/  BSSY.RECONVERGENT B2, `(.L_x_11) ;  /* 0x0000009000027945 */ /* 0x000fe20003800200 */
[----:B------:R-:W-:Y:S02]  /*06e0*/  ISETP.GT.U32.AND P4, PT, R12, 0x1, PT ;  /* 0x000000010c00780c */ /* 0x000fe40003f84070 */
[----:B------:R-:W-:Y:S02]  /*06f0*/  ISETP.NE.U32.AND P3, PT, R16, 0x1, PT ;  /* 0x000000011000780c */ /* 0x000fe40003f65070 */
[----:B------:R-:W-:-:S11]  /*0700*/  SHF.R.S32.HI R12, RZ, 0x1, R12 ;  /* 0x00000001ff0c7819 */ /* 0x000fd6000001140c */
[----:B------:R-:W-:Y:S05]  /*0710*/  @P3 BRA `(.L_x_12) ;  /* 0x0000000000103947 */ /* 0x000fea0003800000 */
[----:B------:R-:W-:-:S04]  /*0720*/  IMAD.SHL.U32 R17, R19, 0x4, RZ ;  /* 0x0000000413117824 */ /* 0x000fc800078e00ff */
[----:B-1----:R-:W-:-:S06]  /*0730*/  IMAD.WIDE.U32 R16, R17, 0x4, R14 ;  /* 0x0000000411107825 */ /* 0x002fcc00078e000e */
[----:B------:R-:W2:Y:S02]  /*0740*/  LDG.E R17, desc[UR6][R16.64+0x8] ;  /* 0x0000080610117981 */ /* 0x000ea4000c1e1900 */
[----:B--2---:R-:W-:-:S07]  /*0750*/  LOP3.LUT R18, R17, R18, RZ, 0xfc, !PT ;  /* 0x0000001211127212 */ /* 0x004fce00078efcff */
.L_x_12:
[----:B------:R-:W-:Y:S05]  /*0760*/  BSYNC.RECONVERGENT B2 ;  /* 0x0000000000027941 */ /* 0x000fea0003800200 */
.L_x_11:
[----:B------:R-:W-:Y:S01]  /*0770*/  VIADD R19, R19, 0x1 ;  /* 0x0000000113137836 */ /* 0x000fe20000000000 */
[----:B------:R-:W-:Y:S06]  /*0780*/  @P4 BRA `(.L_x_13) ;  /* 0xfffffffc00cc4947 */ /* 0x000fec000383ffff */
.L_x_10:
[----:B------:R-:W-:Y:S05]  /*0790*/  BSYNC.RECONVERGENT B1 ;  /* 0x0000000000017941 */ /* 0x000fea0003800200 */
.L_x_9:
[----:B0-----:R-:W-:-:S05]  /*07a0*/  LOP3.LUT R13, R13, R18, RZ, 0xc0, !PT ;  /* 0x000000120d0d7212 */ /* 0x001fca00078ec0ff */
[----:B------:R2:W-:Y:S02]  /*07b0*/  STG.E desc[UR6][R4.64], R13 ;  /* 0x0000000d04007986 */ /* 0x0005e4000c101906 */
.L_x_8:
[----:B------:R-:W-:Y:S05]  /*07c0*/  BSYNC.RECONVERGENT B0 ;  /* 0x0000000000007941 */ /* 0x000fea0003800200 */
.L_x_7:
[----:B------:R-:W-:Y:S01]  /*07d0*/  ISETP.GE.AND P3, PT, R0, 0x1, PT ;  /* 0x000000010000780c */ /* 0x000fe20003f66270 */
[----:B------:R-:W-:-:S12]  /*07e0*/  BSSY.RECONVERGENT B0, `(.L_x_14) ;  /* 0x000001a000007945 */ /* 0x000fd80003800200 */
[----:B------:R-:W-:Y:S05]  /*07f0*/  @!P3 BRA `(.L_x_15) ;  /* 0x000000000060b947 */ /* 0x000fea0003800000 */
[----:B-1----:R-:W-:-:S05]  /*0800*/  IMAD.WIDE R14, R9, 0x4, R2 ;  /* 0x00000004090e7825 */ /* 0x002fca00078e0202 */
[----:B------:R-:W3:Y:S01]  /*0810*/  LDG.E R12, desc[UR6][R14.64] ;  /* 0x000000060e0c7981 */ /* 0x000ee2000c1e1900 */
[----:B------:R-:W-:Y:S01]  /*0820*/  BSSY.RECONVERGENT B1, `(.L_x_16) ;  /* 0x0000013000017945 */ /* 0x000fe20003800200 */
[----:B------:R-:W-:Y:S01]  /*0830*/  IMAD.MOV.U32 R18, RZ, RZ, RZ ;  /* 0x000000ffff127224 */ /* 0x000fe200078e00ff */
[----:B---3--:R-:W-:-:S13]  /*0840*/  ISETP.NE.AND P3, PT, R12, RZ, PT ;  /* 0x000000ff0c00720c */ /* 0x008fda0003f65270 */
[----:B------:R-:W-:Y:S05]  /*0850*/  @!P3 BRA `(.L_x_17) ;  /* 0x00000000003cb947 */ /* 0x000fea0003800000 */
[----:B------:R-:W1:Y:S01]  /*0860*/  LDC.64 R14, c[0x0][0x390] ;  /* 0x0000e400ff0e7b82 */ /* 0x000e620000000a00 */
[----:B------:R-:W-:-:S07]  /*0870*/  CS2R R18, SRZ ;  /* 0x0000000000127805 */ /* 0x000fce000001ff00 */
.L_x_20:
        /* <DEDUP_REMOVED lines=8> */
[----:B------:R-:W3:Y:S02]  /*0900*/  LDG.E R17, desc[UR6][R16.64+0x4] ;  /* 0x0000040610117981 */ /* 0x000ee4000c1e1900 */
[----:B---3--:R-:W-:-:S07]  /*0910*/  LOP3.LUT R18, R17, R18, RZ, 0xfc, !PT ;  /* 0x0000001211127212 */ /* 0x008fce00078efcff */
.L_x_19:
[----:B------:R-:W-:Y:S05]  /*0920*/  BSYNC.RECONVERGENT B2 ;  /* 0x0000000000027941 */ /* 0x000fea0003800200 */
.L_x_18:
[----:B------:R-:W-:Y:S01]  /*0930*/  VIADD R19, R19, 0x1 ;  /* 0x0000000113137836 */ /* 0x000fe20000000000 */
[----:B------:R-:W-:Y:S06]  /*0940*/  @P4 BRA `(.L_x_20) ;  /* 0xfffffffc00cc4947 */ /* 0x000fec000383ffff */
.L_x_17:
[----:B------:R-:W-:Y:S05]  /*0950*/  BSYNC.RECONVERGENT B1 ;  /* 0x0000000000017941 */ /* 0x000fea0003800200 */
.L_x_16:
[----:B0-2---:R-:W-:-:S05]  /*0960*/  LOP3.LUT R13, R13, R18, RZ, 0xc0, !PT ;  /* 0x000000120d0d7212 */ /* 0x005fca00078ec0ff */
[----:B------:R3:W-:Y:S02]  /*0970*/  STG.E desc[UR6][R4.64], R13 ;  /* 0x0000000d04007986 */ /* 0x0007e4000c101906 */
.L_x_15:
[----:B------:R-:W-:Y:S05]  /*0980*/  BSYNC.RECONVERGENT B0 ;  /* 0x0000000000007941 */ /* 0x000fea0003800200 */
.L_x_14:
[----:B------:R-:W-:Y:S04]  /*0990*/  BSSY.RECONVERGENT B0, `(.L_x_21) ;  /* 0x000001b000007945 */ /* 0x000fe80003800200 */
[----:B------:R-:W-:Y:S05]  /*09a0*/  @P2 BRA `(.L_x_22) ;  /* 0x0000000000642947 */ /* 0x000fea0003800000 */
[----:B-1----:R-:W1:Y:S02]  /*09b0*/  LDC R15, c[0x0][0x39c] ;  /* 0x0000e700ff0f7b82 */ /* 0x002e640000000800 */
[----:B-1----:R-:W-:-:S05]  /*09c0*/  IMAD.WIDE R14, R15, 0x4, R4 ;  /* 0x000000040f0e7825 */ /* 0x002fca00078e0204 */
[----:B------:R-:W4:Y:S01]  /*09d0*/  LDG.E R12, desc[UR6][R14.64] ;  /* 0x000000060e0c7981 */ /* 0x000f22000c1e1900 */
[----:B------:R-:W-:Y:S01]  /*09e0*/  BSSY.RECONVERGENT B1, `(.L_x_23) ;  /* 0x0000013000017945 */ /* 0x000fe20003800200 */
[----:B------:R-:W-:Y:S01]  /*09f0*/  IMAD.MOV.U32 R18, RZ, RZ, RZ ;  /* 0x000000ffff127224 */ /* 0x000fe200078e00ff */
[----:B----4-:R-:W-:-:S13]  /*0a00*/  ISETP.NE.AND P3, PT, R12, RZ, PT ;  /* 0x000000ff0c00720c */ /* 0x010fda0003f65270 */
[----:B------:R-:W-:Y:S05]  /*0a10*/  @!P3 BRA `(.L_x_24) ;  /* 0x00000000003cb947 */ /* 0x000fea0003800000 */
[----:B------:R-:W1:Y:S01]  /*0a20*/  LDC.64 R14, c[0x0][0x390] ;  /* 0x0000e400ff0e7b82 */ /* 0x000e620000000a00 */
[----:B------:R-:W-:-:S07]  /*0a30*/  CS2R R18, SRZ ;  /* 0x0000000000127805 */ /* 0x000fce000001ff00 */
.L_x_27:
        /* <DEDUP_REMOVED lines=8> */
[----:B------:R-:W4:Y:S02]  /*0ac0*/  LDG.E R17, desc[UR6][R16.64] ;  /* 0x0000000610117981 */ /* 0x000f24000c1e1900 */
[----:B----4-:R-:W-:-:S07]  /*0ad0*/  LOP3.LUT R18, R17, R18, RZ, 0xfc, !PT ;  /* 0x0000001211127212 */ /* 0x010fce00078efcff */
.L_x_26:
[----:B------:R-:W-:Y:S05]  /*0ae0*/  BSYNC.RECONVERGENT B2 ;  /* 0x0000000000027941 */ /* 0x000fea0003800200 */
.L_x_25:
[----:B------:R-:W-:Y:S01]  /*0af0*/  VIADD R19, R19, 0x1 ;  /* 0x0000000113137836 */ /* 0x000fe20000000000 */
[----:B------:R-:W-:Y:S06]  /*0b00*/  @P4 BRA `(.L_x_27) ;  /* 0xfffffffc00cc4947 */ /* 0x000fec000383ffff */
.L_x_24:
[----:B------:R-:W-:Y:S05]  /*0b10*/  BSYNC.RECONVERGENT B1 ;  /* 0x0000000000017941 */ /* 0x000fea0003800200 */
.L_x_23:
[----:B0-23--:R-:W-:-:S05]  /*0b20*/  LOP3.LUT R13, R13, R18, RZ, 0xc0, !PT ;  /* 0x000000120d0d7212 */ /* 0x00dfca00078ec0ff */
[----:B------:R4:W-:Y:S02]  /*0b30*/  STG.E desc[UR6][R4.64], R13 ;  /* 0x0000000d04007986 */ /* 0x0009e4000c101906 */
.L_x_22:
[----:B------:R-:W-:Y:S05]  /*0b40*/  BSYNC.RECONVERGENT B0 ;  /* 0x0000000000007941 */ /* 0x000fea0003800200 */
.L_x_21:
[----:B------:R-:W5:Y:S01]  /*0b50*/  S2UR UR5, SR_CgaCtaId ;  /* 0x00000000000579c3 */ /* 0x000f620000008800 */
[----:B------:R-:W-:Y:S01]  /*0b60*/  ISETP.NE.AND P3, PT, R11, R13, PT ;  /* 0x0000000d0b00720c */ /* 0x000fe20003f65270 */
[----:B------:R-:W-:-:S06]  /*0b70*/  UMOV UR4, 0x400 ;  /* 0x0000040000047882 */ /* 0x000fcc0000000000 */
[----:B0-234-:R-:W0:Y:S06]  /*0b80*/  @P0 LDC.64 R4, c[0x0][0x3a8] ;  /* 0x0000ea00ff040b82 */ /* 0x01de2c0000000a00 */
[----:B------:R-:W-:Y:S01]  /*0b90*/  @P3 IMAD.MOV.U32 R13, RZ, RZ, 0x1 ;  /* 0x00000001ff0d3424 */ /* 0x000fe200078e00ff */
[----:B-----5:R-:W-:-:S09]  /*0ba0*/  ULEA UR4, UR5, UR4, 0x18 ;  /* 0x0000000405047291 */ /* 0x020fd2000f8ec0ff */
[----:B------:R-:W-:Y:S01]  /*0bb0*/  @P3 STS [UR4], R13 ;  /* 0x0000000dff003988 */ /* 0x000fe20008000804 */
[----:B------:R-:W-:Y:S06]  /*0bc0*/  BAR.SYNC.DEFER_BLOCKING 0x0 ;  /* 0x0000000000007b1d */ /* 0x000fec0000010000 */
[----:B0-----:R-:W2:Y:S02]  /*0bd0*/  @P0 LDG.E R11, desc[UR6][R4.64] ;  /* 0x00000006040b0981 */ /* 0x001ea4000c1e1900 */
[----:B--2---:R-:W-:-:S05]  /*0be0*/  @P0 VIADD R11, R11, 0x1 ;  /* 0x000000010b0b0836 */ /* 0x004fca0000000000 */
[----:B------:R-:W-:Y:S01]  /*0bf0*/  @P0 STG.E desc[UR6][R4.64], R11 ;  /* 0x0000000b04000986 */ /* 0x000fe2000c101906 */
[----:B------:R-:W-:Y:S06]  /*0c00*/  BAR.SYNC.DEFER_BLOCKING 0x0 ;  /* 0x0000000000007b1d */ /* 0x000fec0000010000 */
[----:B------:R-:W0:Y:S02]  /*0c10*/  LDS R12, [UR4] ;  /* 0x00000004ff0c7984 */ /* 0x000e240008000800 */
[----:B0-----:R-:W-:-:S13]  /*0c20*/  ISETP.NE.AND P3, PT, R12, RZ, PT ;  /* 0x000000ff0c00720c */ /* 0x001fda0003f65270 */
[----:B------:R-:W-:Y:S05]  /*0c30*/  @P3 BRA `(.L_x_28) ;  /* 0xfffffff400c03947 */ /* 0x000fea000383ffff */
[----:B------:R-:W-:Y:S05]  /*0c40*/  EXIT ;  /* 0x000000000000794d */ /* 0x000fea0003800000 */
.L_x_29:
[----:B------:R-:W-:-:S00]  /*0c50*/  BRA `(.L_x_29) ;  /* 0xfffffffc00fc7947 */ /* 0x000fc0000383ffff */
[----:B------:R-:W-:-:S00]  /*0c60*/  NOP ;  /* 0x0000000000007918 */ /* 0x000fc00000000000 */
        /* <DEDUP_REMOVED lines=9> */
.L_x_30:


//--------------------- .nv.shared.collapse       --------------------------
	.section	.nv.shared.collapse,"aw",@nobits
	.sectionflags	@""
	.align	16
.nv.shared.collapse:
	.zero		1040


//--------------------- .nv.shared.reserved.0     --------------------------
	.section	.nv.shared.reserved.0,"aw",@nobits
	.weak		__nv_reservedSMEM_offset_0_alias
	.size		__nv_reservedSMEM_offset_0_alias, 0, 64
	.other		__nv_reservedSMEM_offset_0_alias,@"STO_CUDA_RESERVED_SHARED STV_DEFAULT"
__nv_reservedSMEM_offset_0_alias:
	.zero		0
	.zero		64


//--------------------- .nv.constant0.collapse    --------------------------
	.section	.nv.constant0.collapse,"a",@progbits
	.sectionflags	@""
	.align	4
.nv.constant0.collapse:
	.zero		944


//--------------------- SYMBOLS --------------------------

	.type		.nv.reservedSmem.offset0,@object
	.size		.nv.reservedSmem.offset0,0x4
	.type		.nv.reservedSmem.cap,@object
	.size		.nv.reservedSmem.cap,0x4
